	.headerflags	@"EF_CUDA_TEXMODE_UNIFIED EF_CUDA_64BIT_ADDRESS EF_CUDA_ACCELERATORS EF_CUDA_SM90 EF_CUDA_VIRTUAL_SM(EF_CUDA_SM90)"
	.elftype	@"ET_EXEC"


//--------------------- .nv.info                  --------------------------
	.section	.nv.info,"",@"SHT_CUDA_INFO"
	.align	4


	//----- nvinfo : EIATTR_REGCOUNT
	.align		4
        /*0000*/ 	.byte	0x04, 0x2f
        /*0002*/ 	.short	(.L_2 - .L_1)
	.align		4
.L_1:
        /*0004*/ 	.word	index@(triton_per_fused_native_group_norm_20)
        /*0008*/ 	.word	0x00000015


	//----- nvinfo : EIATTR_MIN_STACK_SIZE
	.align		4
.L_2:
        /*000c*/ 	.byte	0x04, 0x12
        /*000e*/ 	.short	(.L_4 - .L_3)
	.align		4
.L_3:
        /*0010*/ 	.word	index@(triton_per_fused_native_group_norm_20)
        /*0014*/ 	.word	0x00000000


	//----- nvinfo : EIATTR_FRAME_SIZE
	.align		4
.L_4:
        /*0018*/ 	.byte	0x04, 0x11
        /*001a*/ 	.short	(.L_6 - .L_5)
	.align		4
.L_5:
        /*001c*/ 	.word	index@(triton_per_fused_native_group_norm_20)
        /*0020*/ 	.word	0x00000000


	//----- nvinfo : EIATTR_MIN_STACK_SIZE
	.align		4
.L_6:
        /*0024*/ 	.byte	0x04, 0x12
        /*0026*/ 	.short	(.L_8 - .L_7)
	.align		4
.L_7:
        /*0028*/ 	.word	index@(triton_per_fused_native_group_norm_20)
        /*002c*/ 	.word	0x00000000
.L_8:


//--------------------- .nv.info.triton_per_fused_native_group_norm_20 --------------------------
	.section	.nv.info.triton_per_fused_native_group_norm_20,"",@"SHT_CUDA_INFO"
	.sectionflags	@""
	.align	4


	//----- nvinfo : EIATTR_CUDA_API_VERSION
	.align		4
        /*0000*/ 	.byte	0x04, 0x37
        /*0002*/ 	.short	(.L_10 - .L_9)
.L_9:
        /*0004*/ 	.word	0x0000007c


	//----- nvinfo : EIATTR_KPARAM_INFO
	.align		4
.L_10:
        /*0008*/ 	.byte	0x04, 0x17
        /*000a*/ 	.short	(.L_12 - .L_11)
.L_11:
        /*000c*/ 	.word	0x00000000
        /*0010*/ 	.short	0x0005
        /*0012*/ 	.short	0x0024
        /*0014*/ 	.byte	0x00, 0xf0, 0x11, 0x00


	//----- nvinfo : EIATTR_KPARAM_INFO
	.align		4
.L_12:
        /*0018*/ 	.byte	0x04, 0x17
        /*001a*/ 	.short	(.L_14 - .L_13)
.L_13:
        /*001c*/ 	.word	0x00000000
        /*0020*/ 	.short	0x0004
        /*0022*/ 	.short	0x0020
        /*0024*/ 	.byte	0x00, 0xf0, 0x11, 0x00


	//----- nvinfo : EIATTR_KPARAM_INFO
	.align		4
.L_14:
        /*0028*/ 	.byte	0x04, 0x17
        /*002a*/ 	.short	(.L_16 - .L_15)
.L_15:
        /*002c*/ 	.word	0x00000000
        /*0030*/ 	.short	0x0003
        /*0032*/ 	.short	0x0018
        /*0034*/ 	.byte	0x00, 0xf4, 0x21, 0x00


	//----- nvinfo : EIATTR_KPARAM_INFO
	.align		4
.L_16:
        /*0038*/ 	.byte	0x04, 0x17
        /*003a*/ 	.short	(.L_18 - .L_17)
.L_17:
        /*003c*/ 	.word	0x00000000
        /*0040*/ 	.short	0x0002
        /*0042*/ 	.short	0x0010
        /*0044*/ 	.byte	0x00, 0xf4, 0x21, 0x00


	//----- nvinfo : EIATTR_KPARAM_INFO
	.align		4
.L_18:
        /*0048*/ 	.byte	0x04, 0x17
        /*004a*/ 	.short	(.L_20 - .L_19)
.L_19:
        /*004c*/ 	.word	0x00000000
        /*0050*/ 	.short	0x0001
        /*0052*/ 	.short	0x0008
        /*0054*/ 	.byte	0x00, 0xf4, 0x21, 0x00


	//----- nvinfo : EIATTR_KPARAM_INFO
	.align		4
.L_20:
        /*0058*/ 	.byte	0x04, 0x17
        /*005a*/ 	.short	(.L_22 - .L_21)
.L_21:
        /*005c*/ 	.word	0x00000000
        /*0060*/ 	.short	0x0000
        /*0062*/ 	.short	0x0000
        /*0064*/ 	.byte	0x00, 0xf4, 0x21, 0x00


	//----- nvinfo : EIATTR_SPARSE_MMA_MASK
	.align		4
.L_22:
        /*0068*/ 	.byte	0x03, 0x50
        /*006a*/ 	.short	0x0000


	//----- nvinfo : EIATTR_MAXREG_COUNT
	.align		4
        /*006c*/ 	.byte	0x03, 0x1b
        /*006e*/ 	.short	0x00ff


	//----- nvinfo : EIATTR_COOP_GROUP_MASK_REGIDS
	.align		4
        /*0070*/ 	.byte	0x04, 0x29
        /*0072*/ 	.short	(.L_24 - .L_23)


	//   ....[0]....
.L_23:
        /*0074*/ 	.word	0xffffffff


	//   ....[1]....
        /*0078*/ 	.word	0xffffffff


	//   ....[2]....
        /*007c*/ 	.word	0xffffffff


	//   ....[3]....
        /*0080*/ 	.word	0xffffffff


	//   ....[4]....
        /*0084*/ 	.word	0xffffffff


	//   ....[5]....
        /*0088*/ 	.word	0xffffffff


	//   ....[6]....
        /*008c*/ 	.word	0xffffffff


	//   ....[7]....
        /*0090*/ 	.word	0xffffffff


	//   ....[8]....
        /*0094*/ 	.word	0xffffffff


	//   ....[9]....
        /*0098*/ 	.word	0xffffffff


	//   ....[10]....
        /*009c*/ 	.word	0xffffffff


	//   ....[11]....
        /*00a0*/ 	.word	0xffffffff


	//   ....[12]....
        /*00a4*/ 	.word	0xffffffff


	//   ....[13]....
        /*00a8*/ 	.word	0xffffffff


	//   ....[14]....
        /*00ac*/ 	.word	0xffffffff


	//   ....[15]....
        /*00b0*/ 	.word	0xffffffff


	//----- nvinfo : EIATTR_COOP_GROUP_INSTR_OFFSETS
	.align		4
.L_24:
        /*00b4*/ 	.byte	0x04, 0x28
        /*00b6*/ 	.short	(.L_26 - .L_25)


	//   ....[0]....
.L_25:
        /*00b8*/ 	.word	0x000001d0


	//   ....[1]....
        /*00bc*/ 	.word	0x000001f0


	//   ....[2]....
        /*00c0*/ 	.word	0x00000220


	//   ....[3]....
        /*00c4*/ 	.word	0x00000240


	//   ....[4]....
        /*00c8*/ 	.word	0x00000260


	//   ....[5]....
        /*00cc*/ 	.word	0x000002c0


	//   ....[6]....
        /*00d0*/ 	.word	0x000002e0


	//   ....[7]....
        /*00d4*/ 	.word	0x00000300


	//   ....[8]....
        /*00d8*/ 	.word	0x000003f0


	//   ....[9]....
        /*00dc*/ 	.word	0x00000410


	//   ....[10]....
        /*00e0*/ 	.word	0x00000430


	//   ....[11]....
        /*00e4*/ 	.word	0x00000450


	//   ....[12]....
        /*00e8*/ 	.word	0x00000480


	//   ....[13]....
        /*00ec*/ 	.word	0x00000500


	//   ....[14]....
        /*00f0*/ 	.word	0x00000530


	//   ....[15]....
        /*00f4*/ 	.word	0x00000550


	//----- nvinfo : EIATTR_EXIT_INSTR_OFFSETS
	.align		4
.L_26:
        /*00f8*/ 	.byte	0x04, 0x1c
        /*00fa*/ 	.short	(.L_28 - .L_27)


	//   ....[0]....
.L_27:
        /*00fc*/ 	.word	0x00000630


	//   ....[1]....
        /*0100*/ 	.word	0x00000650


	//----- nvinfo : EIATTR_REQNTID
	.align		4
.L_28:
        /*0104*/ 	.byte	0x04, 0x10
        /*0106*/ 	.short	(.L_30 - .L_29)
.L_29:
        /*0108*/ 	.word	0x00000100
        /*010c*/ 	.word	0x00000001
        /*0110*/ 	.word	0x00000001


	//----- nvinfo : EIATTR_CBANK_PARAM_SIZE
	.align		4
.L_30:
        /*0114*/ 	.byte	0x03, 0x19
        /*0116*/ 	.short	0x0028


	//----- nvinfo : EIATTR_PARAM_CBANK
	.align		4
        /*0118*/ 	.byte	0x04, 0x0a
        /*011a*/ 	.short	(.L_32 - .L_31)
	.align		4
.L_31:
        /*011c*/ 	.word	index@(.nv.constant0.triton_per_fused_native_group_norm_20)
        /*0120*/ 	.short	0x0210
        /*0122*/ 	.short	0x0028


	//----- nvinfo : EIATTR_SW_WAR
	.align		4
.L_32:
        /*0124*/ 	.byte	0x04, 0x36
        /*0126*/ 	.short	(.L_34 - .L_33)
.L_33:
        /*0128*/ 	.word	0x00000008
.L_34:


//--------------------- .nv.callgraph             --------------------------
	.section	.nv.callgraph,"",@"SHT_CUDA_CALLGRAPH"
	.align	4
	.sectionentsize	8
	.align		4
        /*0000*/ 	.word	0x00000000
	.align		4
        /*0004*/ 	.word	0xffffffff
	.align		4
        /*0008*/ 	.word	0x00000000
	.align		4
        /*000c*/ 	.word	0xfffffffe
	.align		4
        /*0010*/ 	.word	0x00000000
	.align		4
        /*0014*/ 	.word	0xfffffffd
	.align		4
        /*0018*/ 	.word	0x00000000
	.align		4
        /*001c*/ 	.word	0xfffffffc


//--------------------- .nv.constant4             --------------------------
	.section	.nv.constant4,"a",@progbits
	.align	8
	.align		8
.nv.constant4:
        /*0000*/ 	.dword	_$_str


//--------------------- .text.triton_per_fused_native_group_norm_20 --------------------------
	.section	.text.triton_per_fused_native_group_norm_20,"ax",@progbits
	.sectionflags	@"SHF_BARRIERS=1"
	.align	128
        .global         triton_per_fused_native_group_norm_20
        .type           triton_per_fused_native_group_norm_20,@function
        .size           triton_per_fused_native_group_norm_20,(.L_x_1 - triton_per_fused_native_group_norm_20)
        .other          triton_per_fused_native_group_norm_20,@"STO_CUDA_ENTRY STV_DEFAULT"
triton_per_fused_native_group_norm_20:
.text.triton_per_fused_native_group_norm_20:
[----:B------:R-:W0:Y:S02]  /*0000*/  LDC R1, c[0x0][0x28] ;  /* 0x00000a00ff017b82 */ /* 0x000e240000000800 */
[----:B------:R-:W1:Y:S01]  /*0010*/  S2R R0, SR_CTAID.X ;  /* 0x0000000000007919 */ /* 0x000e620000002500 */
[----:B------:R-:W2:Y:S01]  /*0020*/  LDC.64 R2, c[0x0][0x210] ;  /* 0x00008400ff027b82 */ /* 0x000ea20000000a00 */
[----:B------:R-:W-:Y:S01]  /*0030*/  ULDC.64 UR6, c[0x0][0x208] ;  /* 0x0000820000067ab9 */ /* 0x000fe20000000a00 */
[----:B------:R-:W3:Y:S01]  /*0040*/  S2R R12, SR_TID.X ;  /* 0x00000000000c7919 */ /* 0x000ee20000002100 */
[----:B-1----:R-:W-:Y:S02]  /*0050*/  SHF.R.S32.HI R5, RZ, 0x1f, R0 ;  /* 0x0000001fff057819 */ /* 0x002fe40000011400 */
[C---:B---3--:R-:W-:Y:S02]  /*0060*/  SHF.L.U32 R4, R12.reuse, 0x7, RZ ;  /* 0x000000070c047819 */ /* 0x048fe400000006ff */
[----:B------:R-:W-:Y:S02]  /*0070*/  LEA.HI R5, R5, R0, RZ, 0x5 ;  /* 0x0000000005057211 */ /* 0x000fe400078f28ff */
[----:B------:R-:W-:-:S02]  /*0080*/  SHF.L.U32 R9, R12, 0x2, RZ ;  /* 0x000000020c097819 */ /* 0x000fc400000006ff */
[----:B------:R-:W-:Y:S02]  /*0090*/  LOP3.LUT R4, R4, 0x7e00, RZ, 0xc0, !PT ;  /* 0x00007e0004047812 */ /* 0x000fe400078ec0ff */
[C---:B------:R-:W-:Y:S02]  /*00a0*/  LOP3.LUT R7, R5.reuse, 0xfffffe0, RZ, 0xc0, !PT ;  /* 0x0fffffe005077812 */ /* 0x040fe400078ec0ff */
[----:B------:R-:W-:Y:S02]  /*00b0*/  LOP3.LUT R4, R4, 0xc, R9, 0xf8, !PT ;  /* 0x0000000c04047812 */ /* 0x000fe400078ef809 */
[----:B------:R-:W-:Y:S02]  /*00c0*/  SHF.L.U32 R5, R5, 0xa, RZ ;  /* 0x0000000a05057819 */ /* 0x000fe400000006ff */
[----:B------:R-:W-:Y:S02]  /*00d0*/  IADD3 R7, -R7, R0, RZ ;  /* 0x0000000007077210 */ /* 0x000fe40007ffe1ff */
[----:B------:R-:W-:-:S02]  /*00e0*/  LOP3.LUT R5, R5, 0xffff8000, RZ, 0xc0, !PT ;  /* 0xffff800005057812 */ /* 0x000fc400078ec0ff */
[----:B------:R-:W-:-:S04]  /*00f0*/  LEA R4, R7, R4, 0x4 ;  /* 0x0000000407047211 */ /* 0x000fc800078e20ff */
[----:B------:R-:W-:-:S05]  /*0100*/  IADD3 R5, R5, R4, RZ ;  /* 0x0000000405057210 */ /* 0x000fca0007ffe0ff */
[----:B--2---:R-:W-:-:S05]  /*0110*/  IMAD.WIDE R2, R5, 0x4, R2 ;  /* 0x0000000405027825 */ /* 0x004fca00078e0202 */
[----:B------:R-:W2:Y:S01]  /*0120*/  LDG.E.128 R4, desc[UR6][R2.64] ;  /* 0x0000000602047981 */ /* 0x000ea2000c1e1d00 */
[----:B------:R-:W1:Y:S01]  /*0130*/  S2UR UR5, SR_CgaCtaId ;  /* 0x00000000000579c3 */ /* 0x000e620000008800 */
[C---:B------:R-:W-:Y:S01]  /*0140*/  LOP3.LUT P1, RZ, R12.reuse, 0x1f, RZ, 0xc0, !PT ;  /* 0x0000001f0cff7812 */ /* 0x040fe2000782c0ff */
[----:B------:R-:W-:Y:S01]  /*0150*/  UMOV UR4, 0x400 ;  /* 0x0000040000047882 */ /* 0x000fe20000000000 */
[C---:B------:R-:W-:Y:S02]  /*0160*/  ISETP.GE.AND P2, PT, R12.reuse, 0x8, PT ;  /* 0x000000080c00780c */ /* 0x040fe40003f46270 */
[----:B------:R-:W-:-:S04]  /*0170*/  LOP3.LUT P0, RZ, R12, 0x7, RZ, 0xc0, !PT ;  /* 0x000000070cff7812 */ /* 0x000fc8000780c0ff */
[----:B------:R-:W-:Y:S01]  /*0180*/  ISETP.LT.AND P0, PT, R12, 0x8, !P0 ;  /* 0x000000080c00780c */ /* 0x000fe20004701270 */
[----:B-1----:R-:W-:Y:S01]  /*0190*/  UPRMT UR4, UR5, 0x654, UR4 ;  /* 0x0000065405047896 */ /* 0x002fe20008000004 */
[----:B--2---:R-:W-:-:S04]  /*01a0*/  FADD R11, R4, R5 ;  /* 0x00000005040b7221 */ /* 0x004fc80000000000 */
[----:B------:R-:W-:-:S04]  /*01b0*/  FADD R14, R6, R11 ;  /* 0x0000000b060e7221 */ /* 0x000fc80000000000 */
[----:B------:R-:W-:-:S05]  /*01c0*/  FADD R14, R7, R14 ;  /* 0x0000000e070e7221 */ /* 0x000fca0000000000 */
[----:B------:R-:W1:Y:S02]  /*01d0*/  SHFL.BFLY PT, R11, R14, 0x10, 0x1f ;  /* 0x0e001f000e0b7f89 */ /* 0x000e6400000e0000 */
[----:B-1----:R-:W-:-:S05]  /*01e0*/  FADD R11, R14, R11 ;  /* 0x0000000b0e0b7221 */ /* 0x002fca0000000000 */
[----:B------:R-:W1:Y:S02]  /*01f0*/  SHFL.BFLY PT, R16, R11, 0x8, 0x1f ;  /* 0x0d001f000b107f89 */ /* 0x000e6400000e0000 */
[----:B-1----:R-:W-:Y:S01]  /*0200*/  FADD R16, R11, R16 ;  /* 0x000000100b107221 */ /* 0x002fe20000000000 */
[----:B------:R-:W-:-:S04]  /*0210*/  SHF.R.U32.HI R11, RZ, 0x3, R12 ;  /* 0x00000003ff0b7819 */ /* 0x000fc8000001160c */
[----:B------:R-:W1:Y:S02]  /*0220*/  SHFL.BFLY PT, R13, R16, 0x4, 0x1f ;  /* 0x0c801f00100d7f89 */ /* 0x000e6400000e0000 */
[----:B-1----:R-:W-:-:S05]  /*0230*/  FADD R13, R16, R13 ;  /* 0x0000000d100d7221 */ /* 0x002fca0000000000 */
[----:B------:R-:W1:Y:S02]  /*0240*/  SHFL.BFLY PT, R18, R13, 0x2, 0x1f ;  /* 0x0c401f000d127f89 */ /* 0x000e6400000e0000 */
[----:B-1----:R-:W-:-:S05]  /*0250*/  FADD R18, R13, R18 ;  /* 0x000000120d127221 */ /* 0x002fca0000000000 */
[----:B------:R-:W1:Y:S02]  /*0260*/  SHFL.BFLY PT, R3, R18, 0x1, 0x1f ;  /* 0x0c201f0012037f89 */ /* 0x000e6400000e0000 */
[----:B-1----:R-:W-:Y:S01]  /*0270*/  FADD R2, R18, R3 ;  /* 0x0000000312027221 */ /* 0x002fe20000000000 */
[----:B------:R-:W-:-:S05]  /*0280*/  LOP3.LUT R3, R11, 0x1c, RZ, 0xc0, !PT ;  /* 0x0000001c0b037812 */ /* 0x000fca00078ec0ff */
[----:B------:R-:W-:Y:S01]  /*0290*/  @!P1 STS [R3+UR4], R2 ;  /* 0x0000000203009988 */ /* 0x000fe20008000804 */
[----:B------:R-:W-:Y:S06]  /*02a0*/  BAR.SYNC.DEFER_BLOCKING 0x0 ;  /* 0x0000000000007b1d */ /* 0x000fec0000010000 */
[----:B------:R-:W1:Y:S04]  /*02b0*/  @!P2 LDS R10, [R9+UR4] ;  /* 0x00000004090aa984 */ /* 0x000e680008000800 */
[----:B-1----:R-:W1:Y:S02]  /*02c0*/  SHFL.BFLY PT, R11, R10, 0x4, 0x1f ;  /* 0x0c801f000a0b7f89 */ /* 0x002e6400000e0000 */
[----:B-1----:R-:W-:-:S05]  /*02d0*/  FADD R11, R10, R11 ;  /* 0x0000000b0a0b7221 */ /* 0x002fca0000000000 */
[----:B------:R-:W1:Y:S02]  /*02e0*/  SHFL.BFLY PT, R14, R11, 0x2, 0x1f ;  /* 0x0c401f000b0e7f89 */ /* 0x000e6400000e0000 */
[----:B-1----:R-:W-:-:S05]  /*02f0*/  FADD R14, R11, R14 ;  /* 0x0000000e0b0e7221 */ /* 0x002fca0000000000 */
[----:B------:R-:W1:Y:S02]  /*0300*/  SHFL.BFLY PT, R13, R14, 0x1, 0x1f ;  /* 0x0c201f000e0d7f89 */ /* 0x000e6400000e0000 */
[----:B-1----:R-:W-:-:S05]  /*0310*/  FADD R16, R14, R13 ;  /* 0x0000000d0e107221 */ /* 0x002fca0000000000 */
[----:B------:R-:W-:Y:S01]  /*0320*/  @P0 STS [R9+UR4], R16 ;  /* 0x0000001009000988 */ /* 0x000fe20008000804 */
[----:B------:R-:W-:Y:S06]  /*0330*/  BAR.SYNC.DEFER_BLOCKING 0x0 ;  /* 0x0000000000007b1d */ /* 0x000fec0000010000 */
[----:B------:R-:W1:Y:S02]  /*0340*/  LDS R2, [UR4] ;  /* 0x00000004ff027984 */ /* 0x000e640008000800 */
[----:B-1----:R-:W-:-:S04]  /*0350*/  FADD R2, RZ, R2 ;  /* 0x00000002ff027221 */ /* 0x002fc80000000000 */
[----:B------:R-:W-:-:S04]  /*0360*/  FMUL R2, R2, 0.0009765625 ;  /* 0x3a80000002027820 */ /* 0x000fc80000400000 */
[--C-:B------:R-:W-:Y:S01]  /*0370*/  FADD R5, R5, -R2.reuse ;  /* 0x8000000205057221 */ /* 0x100fe20000000000 */
[--C-:B------:R-:W-:Y:S01]  /*0380*/  FADD R4, R4, -R2.reuse ;  /* 0x8000000204047221 */ /* 0x100fe20000000000 */
[--C-:B------:R-:W-:Y:S01]  /*0390*/  FADD R6, R6, -R2.reuse ;  /* 0x8000000206067221 */ /* 0x100fe20000000000 */
[----:B------:R-:W-:Y:S01]  /*03a0*/  FADD R7, R7, -R2 ;  /* 0x8000000207077221 */ /* 0x000fe20000000000 */
[----:B------:R-:W-:-:S04]  /*03b0*/  FMUL R5, R5, R5 ;  /* 0x0000000505057220 */ /* 0x000fc80000400000 */
[----:B------:R-:W-:-:S04]  /*03c0*/  FFMA R5, R4, R4, R5 ;  /* 0x0000000404057223 */ /* 0x000fc80000000005 */
[----:B------:R-:W-:-:S04]  /*03d0*/  FFMA R6, R6, R6, R5 ;  /* 0x0000000606067223 */ /* 0x000fc80000000005 */
[----:B------:R-:W-:-:S05]  /*03e0*/  FFMA R6, R7, R7, R6 ;  /* 0x0000000707067223 */ /* 0x000fca0000000006 */
[----:B------:R-:W1:Y:S02]  /*03f0*/  SHFL.BFLY PT, R5, R6, 0x10, 0x1f ;  /* 0x0e001f0006057f89 */ /* 0x000e6400000e0000 */
[----:B-1----:R-:W-:-:S05]  /*0400*/  FADD R5, R6, R5 ;  /* 0x0000000506057221 */ /* 0x002fca0000000000 */
[----:B------:R-:W1:Y:S02]  /*0410*/  SHFL.BFLY PT, R4, R5, 0x8, 0x1f ;  /* 0x0d001f0005047f89 */ /* 0x000e6400000e0000 */
[----:B-1----:R-:W-:-:S05]  /*0420*/  FADD R4, R5, R4 ;  /* 0x0000000405047221 */ /* 0x002fca0000000000 */
[----:B------:R-:W1:Y:S02]  /*0430*/  SHFL.BFLY PT, R7, R4, 0x4, 0x1f ;  /* 0x0c801f0004077f89 */ /* 0x000e6400000e0000 */
[----:B-1----:R-:W-:-:S05]  /*0440*/  FADD R7, R4, R7 ;  /* 0x0000000704077221 */ /* 0x002fca0000000000 */
[----:B------:R-:W1:Y:S02]  /*0450*/  SHFL.BFLY PT, R10, R7, 0x2, 0x1f ;  /* 0x0c401f00070a7f89 */ /* 0x000e6400000e0000 */
[----:B-1----:R-:W-:Y:S02]  /*0460*/  FADD R10, R7, R10 ;  /* 0x0000000a070a7221 */ /* 0x002fe40000000000 */
[----:B------:R-:W1:Y:S03]  /*0470*/  LDC.64 R6, c[0x0][0x218] ;  /* 0x00008600ff067b82 */ /* 0x000e660000000a00 */
[----:B------:R-:W2:Y:S01]  /*0480*/  SHFL.BFLY PT, R11, R10, 0x1, 0x1f ;  /* 0x0c201f000a0b7f89 */ /* 0x000ea200000e0000 */
[----:B-1----:R-:W-:-:S04]  /*0490*/  IMAD.WIDE R6, R0, 0x4, R6 ;  /* 0x0000000400067825 */ /* 0x002fc800078e0206 */
[----:B--2---:R-:W-:Y:S01]  /*04a0*/  FADD R14, R10, R11 ;  /* 0x0000000b0a0e7221 */ /* 0x004fe20000000000 */
[----:B------:R-:W-:Y:S08]  /*04b0*/  BAR.SYNC.DEFER_BLOCKING 0x0 ;  /* 0x0000000000007b1d */ /* 0x000ff00000010000 */
[----:B------:R-:W1:Y:S01]  /*04c0*/  LDC.64 R10, c[0x0][0x220] ;  /* 0x00008800ff0a7b82 */ /* 0x000e620000000a00 */
[----:B------:R-:W-:Y:S07]  /*04d0*/  @!P1 STS [R3+UR4], R14 ;  /* 0x0000000e03009988 */ /* 0x000fee0008000804 */
[----:B------:R-:W-:Y:S06]  /*04e0*/  BAR.SYNC.DEFER_BLOCKING 0x0 ;  /* 0x0000000000007b1d */ /* 0x000fec0000010000 */
[----:B------:R-:W2:Y:S04]  /*04f0*/  @!P2 LDS R8, [R9+UR4] ;  /* 0x000000040908a984 */ /* 0x000ea80008000800 */
[----:B--2---:R-:W2:Y:S02]  /*0500*/  SHFL.BFLY PT, R5, R8, 0x4, 0x1f ;  /* 0x0c801f0008057f89 */ /* 0x004ea400000e0000 */
[----:B--2---:R-:W-:Y:S01]  /*0510*/  FADD R13, R8, R5 ;  /* 0x00000005080d7221 */ /* 0x004fe20000000000 */
[----:B------:R-:W-:-:S04]  /*0520*/  HFMA2.MMA R8, -RZ, RZ, 0.8125, 0 ;  /* 0x3a800000ff087435 */ /* 0x000fc800000001ff */
[----:B------:R-:W2:Y:S02]  /*0530*/  SHFL.BFLY PT, R4, R13, 0x2, 0x1f ;  /* 0x0c401f000d047f89 */ /* 0x000ea400000e0000 */
[----:B--2---:R-:W-:-:S05]  /*0540*/  FADD R15, R13, R4 ;  /* 0x000000040d0f7221 */ /* 0x004fca0000000000 */
[----:B------:R-:W2:Y:S02]  /*0550*/  SHFL.BFLY PT, R4, R15, 0x1, 0x1f ;  /* 0x0c201f000f047f89 */ /* 0x000ea400000e0000 */
[----:B--2---:R-:W-:Y:S02]  /*0560*/  FADD R16, R15, R4 ;  /* 0x000000040f107221 */ /* 0x004fe40000000000 */
[----:B------:R-:W2:Y:S03]  /*0570*/  LDC.64 R4, c[0x0][0x228] ;  /* 0x00008a00ff047b82 */ /* 0x000ea60000000a00 */
[----:B------:R-:W-:Y:S05]  /*0580*/  @P0 STS [R9+UR4], R16 ;  /* 0x0000001009000988 */ /* 0x000fea0008000804 */
[----:B------:R-:W-:Y:S01]  /*0590*/  BAR.SYNC.DEFER_BLOCKING 0x0 ;  /* 0x0000000000007b1d */ /* 0x000fe20000010000 */
[----:B------:R-:W-:Y:S01]  /*05a0*/  LOP3.LUT P0, RZ, R12, 0xff, RZ, 0xc0, !PT ;  /* 0x000000ff0cff7812 */ /* 0x000fe2000780c0ff */
[----:B--2---:R-:W-:-:S04]  /*05b0*/  IMAD.WIDE R4, R0, 0x4, R4 ;  /* 0x0000000400047825 */ /* 0x004fc800078e0204 */
[----:B------:R-:W2:Y:S02]  /*05c0*/  LDS R3, [UR4] ;  /* 0x00000004ff037984 */ /* 0x000ea40008000800 */
[----:B--2---:R-:W-:-:S04]  /*05d0*/  FADD R3, RZ, R3 ;  /* 0x00000003ff037221 */ /* 0x004fc80000000000 */
[----:B------:R-:W-:Y:S01]  /*05e0*/  FFMA R13, R3, R8, 9.9999997473787516356e-06 ;  /* 0x3727c5ac030d7423 */ /* 0x000fe20000000008 */
[----:B-1----:R-:W-:-:S05]  /*05f0*/  IMAD.WIDE R8, R0, 0x4, R10 ;  /* 0x0000000400087825 */ /* 0x002fca00078e020a */
[----:B------:R-:W1:Y:S02]  /*0600*/  MUFU.RSQ R13, R13 ;  /* 0x0000000d000d7308 */ /* 0x000e640000001400 */
[----:B-1----:R1:W-:Y:S04]  /*0610*/  @!P0 STG.E desc[UR6][R4.64], R13 ;  /* 0x0000000d04008986 */ /* 0x0023e8000c101906 */
[----:B------:R1:W-:Y:S01]  /*0620*/  @!P0 STG.E desc[UR6][R6.64], R2 ;  /* 0x0000000206008986 */ /* 0x0003e2000c101906 */
[----:B------:R-:W-:Y:S05]  /*0630*/  @P0 EXIT ;  /* 0x000000000000094d */ /* 0x000fea0003800000 */
[----:B------:R-:W-:Y:S01]  /*0640*/  STG.E desc[UR6][R8.64], R3 ;  /* 0x0000000308007986 */ /* 0x000fe2000c101906 */
[----:B------:R-:W-:Y:S05]  /*0650*/  EXIT ;  /* 0x000000000000794d */ /* 0x000fea0003800000 */
.L_x_0:
[----:B------:R-:W-:-:S00]  /*0660*/  BRA `(.L_x_0) ;  /* 0xfffffffc00fc7947 */ /* 0x000fc0000383ffff */
[----:B------:R-:W-:-:S00]  /*0670*/  NOP ;  /* 0x0000000000007918 */ /* 0x000fc00000000000 */
        /* <DEDUP_REMOVED lines=8> */
.L_x_1:


//--------------------- .nv.global.init           --------------------------
	.section	.nv.global.init,"aw",@progbits
.nv.global.init:
	.type		_$_str,@object
	.size		_$_str,(.L_0 - _$_str)
_$_str:
        /*0000*/ 	.byte	0x5f, 0x5f, 0x43, 0x55, 0x44, 0x41, 0x5f, 0x46, 0x54, 0x5a, 0x00
.L_0:


//--------------------- .nv.shared.triton_per_fused_native_group_norm_20 --------------------------
	.section	.nv.shared.triton_per_fused_native_group_norm_20,"aw",@nobits
	.sectionflags	@""
	.align	16
	.zero		1024


//--------------------- .nv.constant0.triton_per_fused_native_group_norm_20 --------------------------
	.section	.nv.constant0.triton_per_fused_native_group_norm_20,"a",@progbits
	.sectionflags	@""
	.align	4
.nv.constant0.triton_per_fused_native_group_norm_20:
	.zero		568
